//
// Generated by NVIDIA NVVM Compiler
//
// Compiler Build ID: CL-36424714
// Cuda compilation tools, release 13.0, V13.0.88
// Based on NVVM 20.0.0
//

.version 9.0
.target sm_100
.address_size 64

	// .globl	_Z24add_matrix_stride_kernelPKdiS0_iPdiidd
// _ZZ20matmul_stride_kernelPKdiS0_iPdiiE2As has been demoted
// _ZZ20matmul_stride_kernelPKdiS0_iPdiiE2Bs has been demoted

.visible .entry _Z24add_matrix_stride_kernelPKdiS0_iPdiidd(
	.param .u64 .ptr .align 1 _Z24add_matrix_stride_kernelPKdiS0_iPdiidd_param_0,
	.param .u32 _Z24add_matrix_stride_kernelPKdiS0_iPdiidd_param_1,
	.param .u64 .ptr .align 1 _Z24add_matrix_stride_kernelPKdiS0_iPdiidd_param_2,
	.param .u32 _Z24add_matrix_stride_kernelPKdiS0_iPdiidd_param_3,
	.param .u64 .ptr .align 1 _Z24add_matrix_stride_kernelPKdiS0_iPdiidd_param_4,
	.param .u32 _Z24add_matrix_stride_kernelPKdiS0_iPdiidd_param_5,
	.param .u32 _Z24add_matrix_stride_kernelPKdiS0_iPdiidd_param_6,
	.param .f64 _Z24add_matrix_stride_kernelPKdiS0_iPdiidd_param_7,
	.param .f64 _Z24add_matrix_stride_kernelPKdiS0_iPdiidd_param_8
)
{
	.reg .pred 	%p<2>;
	.reg .b32 	%r<17>;
	.reg .b64 	%rd<13>;
	.reg .b64 	%fd<7>;

	ld.param.u64 	%rd1, [_Z24add_matrix_stride_kernelPKdiS0_iPdiidd_param_0];
	ld.param.u32 	%r3, [_Z24add_matrix_stride_kernelPKdiS0_iPdiidd_param_1];
	ld.param.u64 	%rd2, [_Z24add_matrix_stride_kernelPKdiS0_iPdiidd_param_2];
	ld.param.u32 	%r4, [_Z24add_matrix_stride_kernelPKdiS0_iPdiidd_param_3];
	ld.param.u64 	%rd3, [_Z24add_matrix_stride_kernelPKdiS0_iPdiidd_param_4];
	ld.param.u32 	%r5, [_Z24add_matrix_stride_kernelPKdiS0_iPdiidd_param_5];
	ld.param.u32 	%r6, [_Z24add_matrix_stride_kernelPKdiS0_iPdiidd_param_6];
	ld.param.f64 	%fd1, [_Z24add_matrix_stride_kernelPKdiS0_iPdiidd_param_7];
	ld.param.f64 	%fd2, [_Z24add_matrix_stride_kernelPKdiS0_iPdiidd_param_8];
	mov.u32 	%r7, %ctaid.y;
	mov.u32 	%r8, %ntid.y;
	mov.u32 	%r9, %tid.y;
	mad.lo.s32 	%r1, %r7, %r8, %r9;
	mov.u32 	%r10, %ctaid.x;
	mov.u32 	%r11, %ntid.x;
	mov.u32 	%r12, %tid.x;
	mad.lo.s32 	%r2, %r10, %r11, %r12;
	max.s32 	%r13, %r1, %r2;
	setp.ge.s32 	%p1, %r13, %r6;
	@%p1 bra 	$L__BB0_2;
	cvta.to.global.u64 	%rd4, %rd1;
	cvta.to.global.u64 	%rd5, %rd2;
	cvta.to.global.u64 	%rd6, %rd3;
	mad.lo.s32 	%r14, %r3, %r1, %r2;
	mul.wide.s32 	%rd7, %r14, 8;
	add.s64 	%rd8, %rd4, %rd7;
	ld.global.f64 	%fd3, [%rd8];
	mad.lo.s32 	%r15, %r4, %r1, %r2;
	mul.wide.s32 	%rd9, %r15, 8;
	add.s64 	%rd10, %rd5, %rd9;
	ld.global.f64 	%fd4, [%rd10];
	mul.f64 	%fd5, %fd2, %fd4;
	fma.rn.f64 	%fd6, %fd1, %fd3, %fd5;
	mad.lo.s32 	%r16, %r5, %r1, %r2;
	mul.wide.s32 	%rd11, %r16, 8;
	add.s64 	%rd12, %rd6, %rd11;
	st.global.f64 	[%rd12], %fd6;
$L__BB0_2:
	ret;

}
	// .globl	_Z20matmul_stride_kernelPKdiS0_iPdii
.visible .entry _Z20matmul_stride_kernelPKdiS0_iPdii(
	.param .u64 .ptr .align 1 _Z20matmul_stride_kernelPKdiS0_iPdii_param_0,
	.param .u32 _Z20matmul_stride_kernelPKdiS0_iPdii_param_1,
	.param .u64 .ptr .align 1 _Z20matmul_stride_kernelPKdiS0_iPdii_param_2,
	.param .u32 _Z20matmul_stride_kernelPKdiS0_iPdii_param_3,
	.param .u64 .ptr .align 1 _Z20matmul_stride_kernelPKdiS0_iPdii_param_4,
	.param .u32 _Z20matmul_stride_kernelPKdiS0_iPdii_param_5,
	.param .u32 _Z20matmul_stride_kernelPKdiS0_iPdii_param_6
)
{
	.reg .pred 	%p<4>;
	.reg .b32 	%r<27>;
	.reg .b64 	%rd<6>;
	.reg .b64 	%fd<103>;
	// demoted variable
	.shared .align 8 .b8 _ZZ20matmul_stride_kernelPKdiS0_iPdiiE2As[8192];
	// demoted variable
	.shared .align 8 .b8 _ZZ20matmul_stride_kernelPKdiS0_iPdiiE2Bs[8192];
	ld.param.u64 	%rd1, [_Z20matmul_stride_kernelPKdiS0_iPdii_param_4];
	ld.param.u32 	%r12, [_Z20matmul_stride_kernelPKdiS0_iPdii_param_5];
	ld.param.u32 	%r13, [_Z20matmul_stride_kernelPKdiS0_iPdii_param_6];
	mov.u32 	%r1, %tid.x;
	mov.u32 	%r2, %tid.y;
	mov.u32 	%r14, %ctaid.y;
	shl.b32 	%r15, %r14, 5;
	add.s32 	%r3, %r15, %r2;
	mov.u32 	%r16, %ctaid.x;
	shl.b32 	%r17, %r16, 5;
	add.s32 	%r4, %r17, %r1;
	setp.lt.s32 	%p1, %r13, 1;
	mov.f64 	%fd102, 0d0000000000000000;
	@%p1 bra 	$L__BB1_3;
	add.s32 	%r18, %r13, 31;
	shr.u32 	%r19, %r18, 5;
	shl.b32 	%r20, %r2, 8;
	mov.u32 	%r21, _ZZ20matmul_stride_kernelPKdiS0_iPdiiE2As;
	add.s32 	%r5, %r21, %r20;
	shl.b32 	%r22, %r1, 3;
	add.s32 	%r6, %r5, %r22;
	mov.u32 	%r23, _ZZ20matmul_stride_kernelPKdiS0_iPdiiE2Bs;
	add.s32 	%r8, %r23, %r22;
	add.s32 	%r7, %r8, %r20;
	neg.s32 	%r26, %r19;
	mov.f64 	%fd102, 0d0000000000000000;
$L__BB1_2:
	mov.b64 	%rd2, 0;
	st.shared.u64 	[%r6], %rd2;
	st.shared.u64 	[%r7], %rd2;
	bar.sync 	0;
	ld.shared.f64 	%fd6, [%r5];
	ld.shared.f64 	%fd7, [%r8];
	fma.rn.f64 	%fd8, %fd6, %fd7, %fd102;
	ld.shared.f64 	%fd9, [%r5+8];
	ld.shared.f64 	%fd10, [%r8+256];
	fma.rn.f64 	%fd11, %fd9, %fd10, %fd8;
	ld.shared.f64 	%fd12, [%r5+16];
	ld.shared.f64 	%fd13, [%r8+512];
	fma.rn.f64 	%fd14, %fd12, %fd13, %fd11;
	ld.shared.f64 	%fd15, [%r5+24];
	ld.shared.f64 	%fd16, [%r8+768];
	fma.rn.f64 	%fd17, %fd15, %fd16, %fd14;
	ld.shared.f64 	%fd18, [%r5+32];
	ld.shared.f64 	%fd19, [%r8+1024];
	fma.rn.f64 	%fd20, %fd18, %fd19, %fd17;
	ld.shared.f64 	%fd21, [%r5+40];
	ld.shared.f64 	%fd22, [%r8+1280];
	fma.rn.f64 	%fd23, %fd21, %fd22, %fd20;
	ld.shared.f64 	%fd24, [%r5+48];
	ld.shared.f64 	%fd25, [%r8+1536];
	fma.rn.f64 	%fd26, %fd24, %fd25, %fd23;
	ld.shared.f64 	%fd27, [%r5+56];
	ld.shared.f64 	%fd28, [%r8+1792];
	fma.rn.f64 	%fd29, %fd27, %fd28, %fd26;
	ld.shared.f64 	%fd30, [%r5+64];
	ld.shared.f64 	%fd31, [%r8+2048];
	fma.rn.f64 	%fd32, %fd30, %fd31, %fd29;
	ld.shared.f64 	%fd33, [%r5+72];
	ld.shared.f64 	%fd34, [%r8+2304];
	fma.rn.f64 	%fd35, %fd33, %fd34, %fd32;
	ld.shared.f64 	%fd36, [%r5+80];
	ld.shared.f64 	%fd37, [%r8+2560];
	fma.rn.f64 	%fd38, %fd36, %fd37, %fd35;
	ld.shared.f64 	%fd39, [%r5+88];
	ld.shared.f64 	%fd40, [%r8+2816];
	fma.rn.f64 	%fd41, %fd39, %fd40, %fd38;
	ld.shared.f64 	%fd42, [%r5+96];
	ld.shared.f64 	%fd43, [%r8+3072];
	fma.rn.f64 	%fd44, %fd42, %fd43, %fd41;
	ld.shared.f64 	%fd45, [%r5+104];
	ld.shared.f64 	%fd46, [%r8+3328];
	fma.rn.f64 	%fd47, %fd45, %fd46, %fd44;
	ld.shared.f64 	%fd48, [%r5+112];
	ld.shared.f64 	%fd49, [%r8+3584];
	fma.rn.f64 	%fd50, %fd48, %fd49, %fd47;
	ld.shared.f64 	%fd51, [%r5+120];
	ld.shared.f64 	%fd52, [%r8+3840];
	fma.rn.f64 	%fd53, %fd51, %fd52, %fd50;
	ld.shared.f64 	%fd54, [%r5+128];
	ld.shared.f64 	%fd55, [%r8+4096];
	fma.rn.f64 	%fd56, %fd54, %fd55, %fd53;
	ld.shared.f64 	%fd57, [%r5+136];
	ld.shared.f64 	%fd58, [%r8+4352];
	fma.rn.f64 	%fd59, %fd57, %fd58, %fd56;
	ld.shared.f64 	%fd60, [%r5+144];
	ld.shared.f64 	%fd61, [%r8+4608];
	fma.rn.f64 	%fd62, %fd60, %fd61, %fd59;
	ld.shared.f64 	%fd63, [%r5+152];
	ld.shared.f64 	%fd64, [%r8+4864];
	fma.rn.f64 	%fd65, %fd63, %fd64, %fd62;
	ld.shared.f64 	%fd66, [%r5+160];
	ld.shared.f64 	%fd67, [%r8+5120];
	fma.rn.f64 	%fd68, %fd66, %fd67, %fd65;
	ld.shared.f64 	%fd69, [%r5+168];
	ld.shared.f64 	%fd70, [%r8+5376];
	fma.rn.f64 	%fd71, %fd69, %fd70, %fd68;
	ld.shared.f64 	%fd72, [%r5+176];
	ld.shared.f64 	%fd73, [%r8+5632];
	fma.rn.f64 	%fd74, %fd72, %fd73, %fd71;
	ld.shared.f64 	%fd75, [%r5+184];
	ld.shared.f64 	%fd76, [%r8+5888];
	fma.rn.f64 	%fd77, %fd75, %fd76, %fd74;
	ld.shared.f64 	%fd78, [%r5+192];
	ld.shared.f64 	%fd79, [%r8+6144];
	fma.rn.f64 	%fd80, %fd78, %fd79, %fd77;
	ld.shared.f64 	%fd81, [%r5+200];
	ld.shared.f64 	%fd82, [%r8+6400];
	fma.rn.f64 	%fd83, %fd81, %fd82, %fd80;
	ld.shared.f64 	%fd84, [%r5+208];
	ld.shared.f64 	%fd85, [%r8+6656];
	fma.rn.f64 	%fd86, %fd84, %fd85, %fd83;
	ld.shared.f64 	%fd87, [%r5+216];
	ld.shared.f64 	%fd88, [%r8+6912];
	fma.rn.f64 	%fd89, %fd87, %fd88, %fd86;
	ld.shared.f64 	%fd90, [%r5+224];
	ld.shared.f64 	%fd91, [%r8+7168];
	fma.rn.f64 	%fd92, %fd90, %fd91, %fd89;
	ld.shared.f64 	%fd93, [%r5+232];
	ld.shared.f64 	%fd94, [%r8+7424];
	fma.rn.f64 	%fd95, %fd93, %fd94, %fd92;
	ld.shared.f64 	%fd96, [%r5+240];
	ld.shared.f64 	%fd97, [%r8+7680];
	fma.rn.f64 	%fd98, %fd96, %fd97, %fd95;
	ld.shared.f64 	%fd99, [%r5+248];
	ld.shared.f64 	%fd100, [%r8+7936];
	fma.rn.f64 	%fd102, %fd99, %fd100, %fd98;
	bar.sync 	0;
	add.s32 	%r26, %r26, 1;
	setp.ne.s32 	%p2, %r26, 0;
	@%p2 bra 	$L__BB1_2;
$L__BB1_3:
	max.s32 	%r24, %r3, %r4;
	setp.ge.s32 	%p3, %r24, %r13;
	@%p3 bra 	$L__BB1_5;
	mad.lo.s32 	%r25, %r12, %r3, %r4;
	cvta.to.global.u64 	%rd3, %rd1;
	mul.wide.s32 	%rd4, %r25, 8;
	add.s64 	%rd5, %rd3, %rd4;
	st.global.f64 	[%rd5], %fd102;
$L__BB1_5:
	ret;

}
	// .globl	_Z17accumulate_kernelPdPKdiiii
.visible .entry _Z17accumulate_kernelPdPKdiiii(
	.param .u64 .ptr .align 1 _Z17accumulate_kernelPdPKdiiii_param_0,
	.param .u64 .ptr .align 1 _Z17accumulate_kernelPdPKdiiii_param_1,
	.param .u32 _Z17accumulate_kernelPdPKdiiii_param_2,
	.param .u32 _Z17accumulate_kernelPdPKdiiii_param_3,
	.param .u32 _Z17accumulate_kernelPdPKdiiii_param_4,
	.param .u32 _Z17accumulate_kernelPdPKdiiii_param_5
)
{
	.reg .pred 	%p<3>;
	.reg .b32 	%r<18>;
	.reg .b64 	%rd<9>;
	.reg .b64 	%fd<4>;

	ld.param.u64 	%rd1, [_Z17accumulate_kernelPdPKdiiii_param_0];
	ld.param.u64 	%rd2, [_Z17accumulate_kernelPdPKdiiii_param_1];
	ld.param.u32 	%r4, [_Z17accumulate_kernelPdPKdiiii_param_2];
	ld.param.u32 	%r5, [_Z17accumulate_kernelPdPKdiiii_param_3];
	ld.param.u32 	%r6, [_Z17accumulate_kernelPdPKdiiii_param_4];
	ld.param.u32 	%r7, [_Z17accumulate_kernelPdPKdiiii_param_5];
	mov.u32 	%r8, %ctaid.x;
	mov.u32 	%r9, %ntid.x;
	mov.u32 	%r10, %tid.x;
	mad.lo.s32 	%r1, %r8, %r9, %r10;
	mul.lo.s32 	%r11, %r6, %r6;
	setp.ge.s32 	%p1, %r1, %r11;
	@%p1 bra 	$L__BB2_3;
	div.s32 	%r12, %r1, %r6;
	mul.lo.s32 	%r14, %r12, %r6;
	sub.s32 	%r15, %r1, %r14;
	add.s32 	%r2, %r12, %r4;
	add.s32 	%r3, %r15, %r5;
	max.s32 	%r16, %r2, %r3;
	setp.ge.s32 	%p2, %r16, %r7;
	@%p2 bra 	$L__BB2_3;
	cvta.to.global.u64 	%rd3, %rd2;
	mul.wide.s32 	%rd4, %r1, 8;
	add.s64 	%rd5, %rd3, %rd4;
	ld.global.f64 	%fd1, [%rd5];
	mad.lo.s32 	%r17, %r2, %r7, %r3;
	cvta.to.global.u64 	%rd6, %rd1;
	mul.wide.s32 	%rd7, %r17, 8;
	add.s64 	%rd8, %rd6, %rd7;
	ld.global.f64 	%fd2, [%rd8];
	add.f64 	%fd3, %fd1, %fd2;
	st.global.f64 	[%rd8], %fd3;
$L__BB2_3:
	ret;

}


// ===== COMPILED SASS (sm_100) =====

	.target	sm_100

	.elftype	@"ET_EXEC"


//--------------------- .note.nv.tkinfo           --------------------------
	.section	.note.nv.tkinfo,"",@"SHT_NOTE"
	.sectionflags	@"SHF_NOTE_NV_TKINFO"
	.tkinfo
        /*0018*/ 	.word	0x00000002
        /*0030*/ 	.string	""
        /*0030*/ 	.string	"ptxas"
        /*0030*/ 	.string	"Cuda compilation tools, release 13.0, V13.0.88"
        /*0030*/ 	.string	"Build cuda_13.0.r13.0/compiler.36424714_0"
        /*0030*/ 	.string	"-arch sm_100 -m 64 "



//--------------------- .note.nv.cuinfo           --------------------------
	.section	.note.nv.cuinfo,"",@"SHT_NOTE"
	.sectionflags	@"SHF_NOTE_NV_CUINFO"
        /*0018*/ 	.short	0x0002
        /*001a*/ 	.short	0x0064
        /*001c*/ 	.short	0x0082
	.zero		2


//--------------------- .nv.info                  --------------------------
	.section	.nv.info,"",@"SHT_CUDA_INFO"
	.align	4


	//----- nvinfo : EIATTR_REGCOUNT
	.align		4
        /*0000*/ 	.byte	0x04, 0x2f
        /*0002*/ 	.short	(.L_1 - .L_0)
	.align		4
.L_0:
        /*0004*/ 	.word	index@(_Z24add_matrix_stride_kernelPKdiS0_iPdiidd)
        /*0008*/ 	.word	0x0000000e


	//----- nvinfo : EIATTR_FRAME_SIZE
	.align		4
.L_1:
        /*000c*/ 	.byte	0x04, 0x11
        /*000e*/ 	.short	(.L_3 - .L_2)
	.align		4
.L_2:
        /*0010*/ 	.word	index@(_Z24add_matrix_stride_kernelPKdiS0_iPdiidd)
        /*0014*/ 	.word	0x00000000


	//----- nvinfo : EIATTR_REGCOUNT
	.align		4
.L_3:
        /*0018*/ 	.byte	0x04, 0x2f
        /*001a*/ 	.short	(.L_5 - .L_4)
	.align		4
.L_4:
        /*001c*/ 	.word	index@(_Z20matmul_stride_kernelPKdiS0_iPdii)
        /*0020*/ 	.word	0x0000001e


	//----- nvinfo : EIATTR_FRAME_SIZE
	.align		4
.L_5:
        /*0024*/ 	.byte	0x04, 0x11
        /*0026*/ 	.short	(.L_7 - .L_6)
	.align		4
.L_6:
        /*0028*/ 	.word	index@(_Z20matmul_stride_kernelPKdiS0_iPdii)
        /*002c*/ 	.word	0x00000000


	//----- nvinfo : EIATTR_REGCOUNT
	.align		4
.L_7:
        /*0030*/ 	.byte	0x04, 0x2f
        /*0032*/ 	.short	(.L_9 - .L_8)
	.align		4
.L_8:
        /*0034*/ 	.word	index@(_Z17accumulate_kernelPdPKdiiii)
        /*0038*/ 	.word	0x0000000c


	//----- nvinfo : EIATTR_FRAME_SIZE
	.align		4
.L_9:
        /*003c*/ 	.byte	0x04, 0x11
        /*003e*/ 	.short	(.L_11 - .L_10)
	.align		4
.L_10:
        /*0040*/ 	.word	index@(_Z17accumulate_kernelPdPKdiiii)
        /*0044*/ 	.word	0x00000000


	//----- nvinfo : EIATTR_MIN_STACK_SIZE
	.align		4
.L_11:
        /*0048*/ 	.byte	0x04, 0x12
        /*004a*/ 	.short	(.L_13 - .L_12)
	.align		4
.L_12:
        /*004c*/ 	.word	index@(_Z17accumulate_kernelPdPKdiiii)
        /*0050*/ 	.word	0x00000000


	//----- nvinfo : EIATTR_MIN_STACK_SIZE
	.align		4
.L_13:
        /*0054*/ 	.byte	0x04, 0x12
        /*0056*/ 	.short	(.L_15 - .L_14)
	.align		4
.L_14:
        /*0058*/ 	.word	index@(_Z20matmul_stride_kernelPKdiS0_iPdii)
        /*005c*/ 	.word	0x00000000


	//----- nvinfo : EIATTR_MIN_STACK_SIZE
	.align		4
.L_15:
        /*0060*/ 	.byte	0x04, 0x12
        /*0062*/ 	.short	(.L_17 - .L_16)
	.align		4
.L_16:
        /*0064*/ 	.word	index@(_Z24add_matrix_stride_kernelPKdiS0_iPdiidd)
        /*0068*/ 	.word	0x00000000
.L_17:


//--------------------- .nv.compat                --------------------------
	.section	.nv.compat,"",@"SHT_CUDA_COMPAT_INFO"
	.align	4
        /*0000*/ 	.byte	0x02, 0x09, 0x00, 0x00, 0x02, 0x02, 0x01, 0x00, 0x02, 0x05, 0x05, 0x00, 0x03, 0x07, 0x01, 0x01
        /*0010*/ 	.byte	0x02, 0x03, 0x00, 0x00, 0x02, 0x06, 0x01, 0x00, 0x04, 0x0b, 0x08, 0x00, 0x01, 0x00, 0x00, 0x00
        /*0020*/ 	.byte	0x00, 0x00, 0x00, 0x00


//--------------------- .nv.info._Z17accumulate_kernelPdPKdiiii --------------------------
	.section	.nv.info._Z17accumulate_kernelPdPKdiiii,"",@"SHT_CUDA_INFO"
	.sectionflags	@""
	.align	4


	//----- nvinfo : EIATTR_CUDA_API_VERSION
	.align		4
        /*0000*/ 	.byte	0x04, 0x37
        /*0002*/ 	.short	(.L_19 - .L_18)
.L_18:
        /*0004*/ 	.word	0x00000082


	//----- nvinfo : EIATTR_KPARAM_INFO
	.align		4
.L_19:
        /*0008*/ 	.byte	0x04, 0x17
        /*000a*/ 	.short	(.L_21 - .L_20)
.L_20:
        /*000c*/ 	.word	0x00000000
        /*0010*/ 	.short	0x0005
        /*0012*/ 	.short	0x001c
        /*0014*/ 	.byte	0x00, 0xf0, 0x11, 0x00


	//----- nvinfo : EIATTR_KPARAM_INFO
	.align		4
.L_21:
        /*0018*/ 	.byte	0x04, 0x17
        /*001a*/ 	.short	(.L_23 - .L_22)
.L_22:
        /*001c*/ 	.word	0x00000000
        /*0020*/ 	.short	0x0004
        /*0022*/ 	.short	0x0018
        /*0024*/ 	.byte	0x00, 0xf0, 0x11, 0x00


	//----- nvinfo : EIATTR_KPARAM_INFO
	.align		4
.L_23:
        /*0028*/ 	.byte	0x04, 0x17
        /*002a*/ 	.short	(.L_25 - .L_24)
.L_24:
        /*002c*/ 	.word	0x00000000
        /*0030*/ 	.short	0x0003
        /*0032*/ 	.short	0x0014
        /*0034*/ 	.byte	0x00, 0xf0, 0x11, 0x00


	//----- nvinfo : EIATTR_KPARAM_INFO
	.align		4
.L_25:
        /*0038*/ 	.byte	0x04, 0x17
        /*003a*/ 	.short	(.L_27 - .L_26)
.L_26:
        /*003c*/ 	.word	0x00000000
        /*0040*/ 	.short	0x0002
        /*0042*/ 	.short	0x0010
        /*0044*/ 	.byte	0x00, 0xf0, 0x11, 0x00


	//----- nvinfo : EIATTR_KPARAM_INFO
	.align		4
.L_27:
        /*0048*/ 	.byte	0x04, 0x17
        /*004a*/ 	.short	(.L_29 - .L_28)
.L_28:
        /*004c*/ 	.word	0x00000000
        /*0050*/ 	.short	0x0001
        /*0052*/ 	.short	0x0008
        /*0054*/ 	.byte	0x00, 0xf5, 0x21, 0x00


	//----- nvinfo : EIATTR_KPARAM_INFO
	.align		4
.L_29:
        /*0058*/ 	.byte	0x04, 0x17
        /*005a*/ 	.short	(.L_31 - .L_30)
.L_30:
        /*005c*/ 	.word	0x00000000
        /*0060*/ 	.short	0x0000
        /*0062*/ 	.short	0x0000
        /*0064*/ 	.byte	0x00, 0xf5, 0x21, 0x00


	//----- nvinfo : EIATTR_SPARSE_MMA_MASK
	.align		4
.L_31:
        /*0068*/ 	.byte	0x03, 0x50
        /*006a*/ 	.short	0x0000


	//----- nvinfo : EIATTR_MAXREG_COUNT
	.align		4
        /*006c*/ 	.byte	0x03, 0x1b
        /*006e*/ 	.short	0x00ff


	//----- nvinfo : EIATTR_MERCURY_ISA_VERSION
	.align		4
        /*0070*/ 	.byte	0x03, 0x5f
        /*0072*/ 	.short	0x0101


	//----- nvinfo : EIATTR_VRC_CTA_INIT_COUNT
	.align		4
        /*0074*/ 	.byte	0x02, 0x4a
	.zero		1
	.zero		1


	//----- nvinfo : EIATTR_EXIT_INSTR_OFFSETS
	.align		4
        /*0078*/ 	.byte	0x04, 0x1c
        /*007a*/ 	.short	(.L_33 - .L_32)


	//   ....[0]....
.L_32:
        /*007c*/ 	.word	0x00000080


	//   ....[1]....
        /*0080*/ 	.word	0x00000280


	//   ....[2]....
        /*0084*/ 	.word	0x00000330


	//----- nvinfo : EIATTR_CBANK_PARAM_SIZE
	.align		4
.L_33:
        /*0088*/ 	.byte	0x03, 0x19
        /*008a*/ 	.short	0x0020


	//----- nvinfo : EIATTR_PARAM_CBANK
	.align		4
        /*008c*/ 	.byte	0x04, 0x0a
        /*008e*/ 	.short	(.L_35 - .L_34)
	.align		4
.L_34:
        /*0090*/ 	.word	index@(.nv.constant0._Z17accumulate_kernelPdPKdiiii)
        /*0094*/ 	.short	0x0380
        /*0096*/ 	.short	0x0020


	//----- nvinfo : EIATTR_SW_WAR
	.align		4
.L_35:
        /*0098*/ 	.byte	0x04, 0x36
        /*009a*/ 	.short	(.L_37 - .L_36)
.L_36:
        /*009c*/ 	.word	0x00000008
.L_37:


//--------------------- .nv.info._Z20matmul_stride_kernelPKdiS0_iPdii --------------------------
	.section	.nv.info._Z20matmul_stride_kernelPKdiS0_iPdii,"",@"SHT_CUDA_INFO"
	.sectionflags	@""
	.align	4


	//----- nvinfo : EIATTR_CUDA_API_VERSION
	.align		4
        /*0000*/ 	.byte	0x04, 0x37
        /*0002*/ 	.short	(.L_39 - .L_38)
.L_38:
        /*0004*/ 	.word	0x00000082


	//----- nvinfo : EIATTR_KPARAM_INFO
	.align		4
.L_39:
        /*0008*/ 	.byte	0x04, 0x17
        /*000a*/ 	.short	(.L_41 - .L_40)
.L_40:
        /*000c*/ 	.word	0x00000000
        /*0010*/ 	.short	0x0006
        /*0012*/ 	.short	0x002c
        /*0014*/ 	.byte	0x00, 0xf0, 0x11, 0x00


	//----- nvinfo : EIATTR_KPARAM_INFO
	.align		4
.L_41:
        /*0018*/ 	.byte	0x04, 0x17
        /*001a*/ 	.short	(.L_43 - .L_42)
.L_42:
        /*001c*/ 	.word	0x00000000
        /*0020*/ 	.short	0x0005
        /*0022*/ 	.short	0x0028
        /*0024*/ 	.byte	0x00, 0xf0, 0x11, 0x00


	//----- nvinfo : EIATTR_KPARAM_INFO
	.align		4
.L_43:
        /*0028*/ 	.byte	0x04, 0x17
        /*002a*/ 	.short	(.L_45 - .L_44)
.L_44:
        /*002c*/ 	.word	0x00000000
        /*0030*/ 	.short	0x0004
        /*0032*/ 	.short	0x0020
        /*0034*/ 	.byte	0x00, 0xf5, 0x21, 0x00


	//----- nvinfo : EIATTR_KPARAM_INFO
	.align		4
.L_45:
        /*0038*/ 	.byte	0x04, 0x17
        /*003a*/ 	.short	(.L_47 - .L_46)
.L_46:
        /*003c*/ 	.word	0x00000000
        /*0040*/ 	.short	0x0003
        /*0042*/ 	.short	0x0018
        /*0044*/ 	.byte	0x00, 0xf0, 0x11, 0x00


	//----- nvinfo : EIATTR_KPARAM_INFO
	.align		4
.L_47:
        /*0048*/ 	.byte	0x04, 0x17
        /*004a*/ 	.short	(.L_49 - .L_48)
.L_48:
        /*004c*/ 	.word	0x00000000
        /*0050*/ 	.short	0x0002
        /*0052*/ 	.short	0x0010
        /*0054*/ 	.byte	0x00, 0xf5, 0x21, 0x00


	//----- nvinfo : EIATTR_KPARAM_INFO
	.align		4
.L_49:
        /*0058*/ 	.byte	0x04, 0x17
        /*005a*/ 	.short	(.L_51 - .L_50)
.L_50:
        /*005c*/ 	.word	0x00000000
        /*0060*/ 	.short	0x0001
        /*0062*/ 	.short	0x0008
        /*0064*/ 	.byte	0x00, 0xf0, 0x11, 0x00


	//----- nvinfo : EIATTR_KPARAM_INFO
	.align		4
.L_51:
        /*0068*/ 	.byte	0x04, 0x17
        /*006a*/ 	.short	(.L_53 - .L_52)
.L_52:
        /*006c*/ 	.word	0x00000000
        /*0070*/ 	.short	0x0000
        /*0072*/ 	.short	0x0000
        /*0074*/ 	.byte	0x00, 0xf5, 0x21, 0x00


	//----- nvinfo : EIATTR_SPARSE_MMA_MASK
	.align		4
.L_53:
        /*0078*/ 	.byte	0x03, 0x50
        /*007a*/ 	.short	0x0000


	//----- nvinfo : EIATTR_MAXREG_COUNT
	.align		4
        /*007c*/ 	.byte	0x03, 0x1b
        /*007e*/ 	.short	0x00ff


	//----- nvinfo : EIATTR_NUM_BARRIERS
	.align		4
        /*0080*/ 	.byte	0x02, 0x4c
        /*0082*/ 	.byte	0x01
	.zero		1


	//----- nvinfo : EIATTR_MERCURY_ISA_VERSION
	.align		4
        /*0084*/ 	.byte	0x03, 0x5f
        /*0086*/ 	.short	0x0101


	//----- nvinfo : EIATTR_VRC_CTA_INIT_COUNT
	.align		4
        /*0088*/ 	.byte	0x02, 0x4a
	.zero		1
	.zero		1


	//----- nvinfo : EIATTR_EXIT_INSTR_OFFSETS
	.align		4
        /*008c*/ 	.byte	0x04, 0x1c
        /*008e*/ 	.short	(.L_55 - .L_54)


	//   ....[0]....
.L_54:
        /*0090*/ 	.word	0x00000720


	//   ....[1]....
        /*0094*/ 	.word	0x00000780


	//----- nvinfo : EIATTR_CBANK_PARAM_SIZE
	.align		4
.L_55:
        /*0098*/ 	.byte	0x03, 0x19
        /*009a*/ 	.short	0x0030


	//----- nvinfo : EIATTR_PARAM_CBANK
	.align		4
        /*009c*/ 	.byte	0x04, 0x0a
        /*009e*/ 	.short	(.L_57 - .L_56)
	.align		4
.L_56:
        /*00a0*/ 	.word	index@(.nv.constant0._Z20matmul_stride_kernelPKdiS0_iPdii)
        /*00a4*/ 	.short	0x0380
        /*00a6*/ 	.short	0x0030


	//----- nvinfo : EIATTR_SW_WAR
	.align		4
.L_57:
        /*00a8*/ 	.byte	0x04, 0x36
        /*00aa*/ 	.short	(.L_59 - .L_58)
.L_58:
        /*00ac*/ 	.word	0x00000008
.L_59:


//--------------------- .nv.info._Z24add_matrix_stride_kernelPKdiS0_iPdiidd --------------------------
	.section	.nv.info._Z24add_matrix_stride_kernelPKdiS0_iPdiidd,"",@"SHT_CUDA_INFO"
	.sectionflags	@""
	.align	4


	//----- nvinfo : EIATTR_CUDA_API_VERSION
	.align		4
        /*0000*/ 	.byte	0x04, 0x37
        /*0002*/ 	.short	(.L_61 - .L_60)
.L_60:
        /*0004*/ 	.word	0x00000082


	//----- nvinfo : EIATTR_KPARAM_INFO
	.align		4
.L_61:
        /*0008*/ 	.byte	0x04, 0x17
        /*000a*/ 	.short	(.L_63 - .L_62)
.L_62:
        /*000c*/ 	.word	0x00000000
        /*0010*/ 	.short	0x0008
        /*0012*/ 	.short	0x0038
        /*0014*/ 	.byte	0x00, 0xf0, 0x21, 0x00


	//----- nvinfo : EIATTR_KPARAM_INFO
	.align		4
.L_63:
        /*0018*/ 	.byte	0x04, 0x17
        /*001a*/ 	.short	(.L_65 - .L_64)
.L_64:
        /*001c*/ 	.word	0x00000000
        /*0020*/ 	.short	0x0007
        /*0022*/ 	.short	0x0030
        /*0024*/ 	.byte	0x00, 0xf0, 0x21, 0x00


	//----- nvinfo : EIATTR_KPARAM_INFO
	.align		4
.L_65:
        /*0028*/ 	.byte	0x04, 0x17
        /*002a*/ 	.short	(.L_67 - .L_66)
.L_66:
        /*002c*/ 	.word	0x00000000
        /*0030*/ 	.short	0x0006
        /*0032*/ 	.short	0x002c
        /*0034*/ 	.byte	0x00, 0xf0, 0x11, 0x00


	//----- nvinfo : EIATTR_KPARAM_INFO
	.align		4
.L_67:
        /*0038*/ 	.byte	0x04, 0x17
        /*003a*/ 	.short	(.L_69 - .L_68)
.L_68:
        /*003c*/ 	.word	0x00000000
        /*0040*/ 	.short	0x0005
        /*0042*/ 	.short	0x0028
        /*0044*/ 	.byte	0x00, 0xf0, 0x11, 0x00


	//----- nvinfo : EIATTR_KPARAM_INFO
	.align		4
.L_69:
        /*0048*/ 	.byte	0x04, 0x17
        /*004a*/ 	.short	(.L_71 - .L_70)
.L_70:
        /*004c*/ 	.word	0x00000000
        /*0050*/ 	.short	0x0004
        /*0052*/ 	.short	0x0020
        /*0054*/ 	.byte	0x00, 0xf5, 0x21, 0x00


	//----- nvinfo : EIATTR_KPARAM_INFO
	.align		4
.L_71:
        /*0058*/ 	.byte	0x04, 0x17
        /*005a*/ 	.short	(.L_73 - .L_72)
.L_72:
        /*005c*/ 	.word	0x00000000
        /*0060*/ 	.short	0x0003
        /*0062*/ 	.short	0x0018
        /*0064*/ 	.byte	0x00, 0xf0, 0x11, 0x00


	//----- nvinfo : EIATTR_KPARAM_INFO
	.align		4
.L_73:
        /*0068*/ 	.byte	0x04, 0x17
        /*006a*/ 	.short	(.L_75 - .L_74)
.L_74:
        /*006c*/ 	.word	0x00000000
        /*0070*/ 	.short	0x0002
        /*0072*/ 	.short	0x0010
        /*0074*/ 	.byte	0x00, 0xf5, 0x21, 0x00


	//----- nvinfo : EIATTR_KPARAM_INFO
	.align		4
.L_75:
        /*0078*/ 	.byte	0x04, 0x17
        /*007a*/ 	.short	(.L_77 - .L_76)
.L_76:
        /*007c*/ 	.word	0x00000000
        /*0080*/ 	.short	0x0001
        /*0082*/ 	.short	0x0008
        /*0084*/ 	.byte	0x00, 0xf0, 0x11, 0x00


	//----- nvinfo : EIATTR_KPARAM_INFO
	.align		4
.L_77:
        /*0088*/ 	.byte	0x04, 0x17
        /*008a*/ 	.short	(.L_79 - .L_78)
.L_78:
        /*008c*/ 	.word	0x00000000
        /*0090*/ 	.short	0x0000
        /*0092*/ 	.short	0x0000
        /*0094*/ 	.byte	0x00, 0xf5, 0x21, 0x00


	//----- nvinfo : EIATTR_SPARSE_MMA_MASK
	.align		4
.L_79:
        /*0098*/ 	.byte	0x03, 0x50
        /*009a*/ 	.short	0x0000


	//----- nvinfo : EIATTR_MAXREG_COUNT
	.align		4
        /*009c*/ 	.byte	0x03, 0x1b
        /*009e*/ 	.short	0x00ff


	//----- nvinfo : EIATTR_MERCURY_ISA_VERSION
	.align		4
        /*00a0*/ 	.byte	0x03, 0x5f
        /*00a2*/ 	.short	0x0101


	//----- nvinfo : EIATTR_VRC_CTA_INIT_COUNT
	.align		4
        /*00a4*/ 	.byte	0x02, 0x4a
	.zero		1
	.zero		1


	//----- nvinfo : EIATTR_EXIT_INSTR_OFFSETS
	.align		4
        /*00a8*/ 	.byte	0x04, 0x1c
        /*00aa*/ 	.short	(.L_81 - .L_80)


	//   ....[0]....
.L_80:
        /*00ac*/ 	.word	0x000000c0


	//   ....[1]....
        /*00b0*/ 	.word	0x00000200


	//----- nvinfo : EIATTR_CBANK_PARAM_SIZE
	.align		4
.L_81:
        /*00b4*/ 	.byte	0x03, 0x19
        /*00b6*/ 	.short	0x0040


	//----- nvinfo : EIATTR_PARAM_CBANK
	.align		4
        /*00b8*/ 	.byte	0x04, 0x0a
        /*00ba*/ 	.short	(.L_83 - .L_82)
	.align		4
.L_82:
        /*00bc*/ 	.word	index@(.nv.constant0._Z24add_matrix_stride_kernelPKdiS0_iPdiidd)
        /*00c0*/ 	.short	0x0380
        /*00c2*/ 	.short	0x0040


	//----- nvinfo : EIATTR_SW_WAR
	.align		4
.L_83:
        /*00c4*/ 	.byte	0x04, 0x36
        /*00c6*/ 	.short	(.L_85 - .L_84)
.L_84:
        /*00c8*/ 	.word	0x00000008
.L_85:


//--------------------- .nv.callgraph             --------------------------
	.section	.nv.callgraph,"",@"SHT_CUDA_CALLGRAPH"
	.align	4
	.sectionentsize	8
	.align		4
        /*0000*/ 	.word	0x00000000
	.align		4
        /*0004*/ 	.word	0xffffffff
	.align		4
        /*0008*/ 	.word	0x00000000
	.align		4
        /*000c*/ 	.word	0xfffffffe
	.align		4
        /*0010*/ 	.word	0x00000000
	.align		4
        /*0014*/ 	.word	0xfffffffd
	.align		4
        /*0018*/ 	.word	0x00000000
	.align		4
        /*001c*/ 	.word	0xfffffffc


//--------------------- .text._Z17accumulate_kernelPdPKdiiii --------------------------
	.section	.text._Z17accumulate_kernelPdPKdiiii,"ax",@progbits
	.align	128
        .global         _Z17accumulate_kernelPdPKdiiii
        .type           _Z17accumulate_kernelPdPKdiiii,@function
        .size           _Z17accumulate_kernelPdPKdiiii,(.L_x_5 - _Z17accumulate_kernelPdPKdiiii)
        .other          _Z17accumulate_kernelPdPKdiiii,@"STO_CUDA_ENTRY STV_DEFAULT"
_Z17accumulate_kernelPdPKdiiii:
.text._Z17accumulate_kernelPdPKdiiii:
[----:B------:R-:W-:Y:S01]  /*0000*/  LDC R1, c[0x0][0x37c] ;  /* 0x0000df00ff017b82 */ /* 0x000fe20000000800 */
[----:B------:R-:W0:Y:S07]  /*0010*/  S2R R3, SR_TID.X ;  /* 0x0000000000037919 */ /* 0x000e2e0000002100 */
[----:B------:R-:W0:Y:S08]  /*0020*/  S2UR UR4, SR_CTAID.X ;  /* 0x00000000000479c3 */ /* 0x000e300000002500 */
[----:B------:R-:W0:Y:S08]  /*0030*/  LDC R0, c[0x0][0x360] ;  /* 0x0000d800ff007b82 */ /* 0x000e300000000800 */
[----:B------:R-:W1:Y:S01]  /*0040*/  LDC R5, c[0x0][0x398] ;  /* 0x0000e600ff057b82 */ /* 0x000e620000000800 */
[----:B0-----:R-:W-:-:S02]  /*0050*/  IMAD R0, R0, UR4, R3 ;  /* 0x0000000400007c24 */ /* 0x001fc4000f8e0203 */
[----:B-1----:R-:W-:-:S05]  /*0060*/  IMAD R3, R5, R5, RZ ;  /* 0x0000000505037224 */ /* 0x002fca00078e02ff */
[----:B------:R-:W-:-:S13]  /*0070*/  ISETP.GE.AND P0, PT, R0, R3, PT ;  /* 0x000000030000720c */ /* 0x000fda0003f06270 */
[----:B------:R-:W-:Y:S05]  /*0080*/  @P0 EXIT ;  /* 0x000000000000094d */ /* 0x000fea0003800000 */
[----:B------:R-:W-:Y:S01]  /*0090*/  IABS R7, R5 ;  /* 0x0000000500077213 */ /* 0x000fe20000000000 */
[----:B------:R-:W0:Y:S03]  /*00a0*/  LDCU.64 UR4, c[0x0][0x390] ;  /* 0x00007200ff0477ac */ /* 0x000e260008000a00 */
[----:B------:R-:W1:Y:S01]  /*00b0*/  I2F.RP R4, R7 ;  /* 0x0000000700047306 */ /* 0x000e620000209400 */
[----:B------:R-:W2:Y:S07]  /*00c0*/  LDCU UR6, c[0x0][0x39c] ;  /* 0x00007380ff0677ac */ /* 0x000eae0008000800 */
[----:B-1----:R-:W1:Y:S02]  /*00d0*/  MUFU.RCP R4, R4 ;  /* 0x0000000400047308 */ /* 0x002e640000001000 */
[----:B-1----:R-:W-:-:S06]  /*00e0*/  VIADD R2, R4, 0xffffffe ;  /* 0x0ffffffe04027836 */ /* 0x002fcc0000000000 */
[----:B------:R1:W3:Y:S02]  /*00f0*/  F2I.FTZ.U32.TRUNC.NTZ R3, R2 ;  /* 0x0000000200037305 */ /* 0x0002e4000021f000 */
[----:B-1----:R-:W-:Y:S01]  /*0100*/  IMAD.MOV.U32 R2, RZ, RZ, RZ ;  /* 0x000000ffff027224 */ /* 0x002fe200078e00ff */
[----:B---3--:R-:W-:-:S05]  /*0110*/  IADD3 R6, PT, PT, RZ, -R3, RZ ;  /* 0x80000003ff067210 */ /* 0x008fca0007ffe0ff */
[----:B------:R-:W-:Y:S01]  /*0120*/  IMAD R9, R6, R7, RZ ;  /* 0x0000000706097224 */ /* 0x000fe200078e02ff */
[----:B------:R-:W-:-:S03]  /*0130*/  IABS R6, R0 ;  /* 0x0000000000067213 */ /* 0x000fc60000000000 */
[----:B------:R-:W-:Y:S01]  /*0140*/  IMAD.HI.U32 R3, R3, R9, R2 ;  /* 0x0000000903037227 */ /* 0x000fe200078e0002 */
[----:B------:R-:W-:-:S04]  /*0150*/  LOP3.LUT R2, R0, R5, RZ, 0x3c, !PT ;  /* 0x0000000500027212 */ /* 0x000fc800078e3cff */
[----:B------:R-:W-:Y:S01]  /*0160*/  ISETP.GE.AND P1, PT, R2, RZ, PT ;  /* 0x000000ff0200720c */ /* 0x000fe20003f26270 */
[----:B------:R-:W-:-:S05]  /*0170*/  IMAD.HI.U32 R3, R3, R6, RZ ;  /* 0x0000000603037227 */ /* 0x000fca00078e00ff */
[----:B------:R-:W-:-:S05]  /*0180*/  IADD3 R4, PT, PT, -R3, RZ, RZ ;  /* 0x000000ff03047210 */ /* 0x000fca0007ffe1ff */
[----:B------:R-:W-:-:S05]  /*0190*/  IMAD R4, R7, R4, R6 ;  /* 0x0000000407047224 */ /* 0x000fca00078e0206 */
[----:B------:R-:W-:-:S13]  /*01a0*/  ISETP.GT.U32.AND P2, PT, R7, R4, PT ;  /* 0x000000040700720c */ /* 0x000fda0003f44070 */
[----:B------:R-:W-:Y:S01]  /*01b0*/  @!P2 IMAD.IADD R4, R4, 0x1, -R7 ;  /* 0x000000010404a824 */ /* 0x000fe200078e0a07 */
[----:B------:R-:W-:Y:S02]  /*01c0*/  @!P2 IADD3 R3, PT, PT, R3, 0x1, RZ ;  /* 0x000000010303a810 */ /* 0x000fe40007ffe0ff */
[----:B------:R-:W-:Y:S02]  /*01d0*/  ISETP.NE.AND P2, PT, R5, RZ, PT ;  /* 0x000000ff0500720c */ /* 0x000fe40003f45270 */
[----:B------:R-:W-:-:S13]  /*01e0*/  ISETP.GE.U32.AND P0, PT, R4, R7, PT ;  /* 0x000000070400720c */ /* 0x000fda0003f06070 */
[----:B------:R-:W-:-:S05]  /*01f0*/  @P0 VIADD R3, R3, 0x1 ;  /* 0x0000000103030836 */ /* 0x000fca0000000000 */
[----:B------:R-:W-:Y:S02]  /*0200*/  @!P1 IADD3 R3, PT, PT, -R3, RZ, RZ ;  /* 0x000000ff03039210 */ /* 0x000fe40007ffe1ff */
[----:B------:R-:W-:-:S04]  /*0210*/  @!P2 LOP3.LUT R3, RZ, R5, RZ, 0x33, !PT ;  /* 0x00000005ff03a212 */ /* 0x000fc800078e33ff */
[----:B0-----:R-:W-:Y:S01]  /*0220*/  IADD3 R7, PT, PT, R3, UR4, RZ ;  /* 0x0000000403077c10 */ /* 0x001fe2000fffe0ff */
[----:B------:R-:W-:-:S04]  /*0230*/  IMAD.MOV R2, RZ, RZ, -R3 ;  /* 0x000000ffff027224 */ /* 0x000fc800078e0a03 */
[----:B------:R-:W-:-:S04]  /*0240*/  IMAD R2, R5, R2, R0 ;  /* 0x0000000205027224 */ /* 0x000fc800078e0200 */
[----:B------:R-:W-:-:S05]  /*0250*/  VIADD R6, R2, UR5 ;  /* 0x0000000502067c36 */ /* 0x000fca0008000000 */
[----:B------:R-:W-:-:S04]  /*0260*/  VIMNMX R2, PT, PT, R7, R6, !PT ;  /* 0x0000000607027248 */ /* 0x000fc80007fe0100 */
[----:B--2---:R-:W-:-:S13]  /*0270*/  ISETP.GE.AND P0, PT, R2, UR6, PT ;  /* 0x0000000602007c0c */ /* 0x004fda000bf06270 */
[----:B------:R-:W-:Y:S05]  /*0280*/  @P0 EXIT ;  /* 0x000000000000094d */ /* 0x000fea0003800000 */
[----:B------:R-:W0:Y:S01]  /*0290*/  LDC.64 R2, c[0x0][0x388] ;  /* 0x0000e200ff027b82 */ /* 0x000e220000000a00 */
[----:B------:R-:W1:Y:S01]  /*02a0*/  LDCU.64 UR4, c[0x0][0x358] ;  /* 0x00006b00ff0477ac */ /* 0x000e620008000a00 */
[----:B------:R-:W-:-:S06]  /*02b0*/  IMAD R7, R7, UR6, R6 ;  /* 0x0000000607077c24 */ /* 0x000fcc000f8e0206 */
[----:B------:R-:W2:Y:S01]  /*02c0*/  LDC.64 R4, c[0x0][0x380] ;  /* 0x0000e000ff047b82 */ /* 0x000ea20000000a00 */
[----:B0-----:R-:W-:-:S06]  /*02d0*/  IMAD.WIDE R2, R0, 0x8, R2 ;  /* 0x0000000800027825 */ /* 0x001fcc00078e0202 */
[----:B-1----:R-:W3:Y:S01]  /*02e0*/  LDG.E.64 R2, desc[UR4][R2.64] ;  /* 0x0000000402027981 */ /* 0x002ee2000c1e1b00 */
[----:B--2---:R-:W-:-:S05]  /*02f0*/  IMAD.WIDE R4, R7, 0x8, R4 ;  /* 0x0000000807047825 */ /* 0x004fca00078e0204 */
[----:B------:R-:W3:Y:S02]  /*0300*/  LDG.E.64 R6, desc[UR4][R4.64] ;  /* 0x0000000404067981 */ /* 0x000ee4000c1e1b00 */
[----:B---3--:R-:W-:-:S07]  /*0310*/  DADD R6, R2, R6 ;  /* 0x0000000002067229 */ /* 0x008fce0000000006 */
[----:B------:R-:W-:Y:S01]  /*0320*/  STG.E.64 desc[UR4][R4.64], R6 ;  /* 0x0000000604007986 */ /* 0x000fe2000c101b04 */
[----:B------:R-:W-:Y:S05]  /*0330*/  EXIT ;  /* 0x000000000000794d */ /* 0x000fea0003800000 */
.L_x_0:
[----:B------:R-:W-:-:S00]  /*0340*/  BRA `(.L_x_0) ;  /* 0xfffffffc00fc7947 */ /* 0x000fc0000383ffff */
[----:B------:R-:W-:-:S00]  /*0350*/  NOP ;  /* 0x0000000000007918 */ /* 0x000fc00000000000 */
        /* <DEDUP_REMOVED lines=10> */
.L_x_5:


//--------------------- .text._Z20matmul_stride_kernelPKdiS0_iPdii --------------------------
	.section	.text._Z20matmul_stride_kernelPKdiS0_iPdii,"ax",@progbits
	.align	128
        .global         _Z20matmul_stride_kernelPKdiS0_iPdii
        .type           _Z20matmul_stride_kernelPKdiS0_iPdii,@function
        .size           _Z20matmul_stride_kernelPKdiS0_iPdii,(.L_x_6 - _Z20matmul_stride_kernelPKdiS0_iPdii)
        .other          _Z20matmul_stride_kernelPKdiS0_iPdii,@"STO_CUDA_ENTRY STV_DEFAULT"
_Z20matmul_stride_kernelPKdiS0_iPdii:
.text._Z20matmul_stride_kernelPKdiS0_iPdii:
[----:B------:R-:W-:Y:S01]  /*0000*/  LDC R1, c[0x0][0x37c] ;  /* 0x0000df00ff017b82 */ /* 0x000fe20000000800 */
[----:B------:R-:W0:Y:S01]  /*0010*/  S2R R5, SR_TID.Y ;  /* 0x0000000000057919 */ /* 0x000e220000002200 */
[----:B------:R-:W1:Y:S01]  /*0020*/  LDCU UR8, c[0x0][0x3ac] ;  /* 0x00007580ff0877ac */ /* 0x000e620008000800 */
[----:B------:R-:W-:Y:S01]  /*0030*/  CS2R R10, SRZ ;  /* 0x00000000000a7805 */ /* 0x000fe2000001ff00 */
[----:B------:R-:W0:Y:S01]  /*0040*/  S2R R18, SR_CTAID.Y ;  /* 0x0000000000127919 */ /* 0x000e220000002600 */
[----:B------:R-:W2:Y:S01]  /*0050*/  S2R R3, SR_TID.X ;  /* 0x0000000000037919 */ /* 0x000ea20000002100 */
[----:B------:R-:W2:Y:S01]  /*0060*/  S2R R0, SR_CTAID.X ;  /* 0x0000000000007919 */ /* 0x000ea20000002500 */
[----:B-1----:R-:W-:Y:S01]  /*0070*/  UISETP.GE.AND UP0, UPT, UR8, 0x1, UPT ;  /* 0x000000010800788c */ /* 0x002fe2000bf06270 */
[----:B0-----:R-:W-:Y:S02]  /*0080*/  IMAD R18, R18, 0x20, R5 ;  /* 0x0000002012127824 */ /* 0x001fe400078e0205 */
[----:B--2---:R-:W-:-:S06]  /*0090*/  IMAD R17, R0, 0x20, R3 ;  /* 0x0000002000117824 */ /* 0x004fcc00078e0203 */
[----:B------:R-:W-:Y:S05]  /*00a0*/  BRA.U !UP0, `(.L_x_1) ;  /* 0x0000000508907547 */ /* 0x000fea000b800000 */
[----:B------:R-:W0:Y:S01]  /*00b0*/  S2UR UR7, SR_CgaCtaId ;  /* 0x00000000000779c3 */ /* 0x000e220000008800 */
[----:B------:R-:W-:Y:S01]  /*00c0*/  UMOV UR5, 0x400 ;  /* 0x0000040000057882 */ /* 0x000fe20000000000 */
[----:B------:R-:W-:Y:S01]  /*00d0*/  UIADD3 UR4, UPT, UPT, UR8, 0x1f, URZ ;  /* 0x0000001f08047890 */ /* 0x000fe2000fffe0ff */
[----:B------:R-:W-:Y:S01]  /*00e0*/  CS2R R10, SRZ ;  /* 0x00000000000a7805 */ /* 0x000fe2000001ff00 */
[----:B------:R-:W-:Y:S02]  /*00f0*/  UIADD3 UR6, UPT, UPT, UR5, 0x2000, URZ ;  /* 0x0000200005067890 */ /* 0x000fe4000fffe0ff */
[----:B------:R-:W-:-:S04]  /*0100*/  USHF.R.U32.HI UR4, URZ, 0x5, UR4 ;  /* 0x00000005ff047899 */ /* 0x000fc80008011604 */
[----:B------:R-:W-:Y:S02]  /*0110*/  UIADD3 UR4, UPT, UPT, -UR4, URZ, URZ ;  /* 0x000000ff04047290 */ /* 0x000fe4000fffe1ff */
[----:B0-----:R-:W-:Y:S02]  /*0120*/  ULEA UR5, UR7, UR5, 0x18 ;  /* 0x0000000507057291 */ /* 0x001fe4000f8ec0ff */
[----:B------:R-:W-:-:S04]  /*0130*/  ULEA UR6, UR7, UR6, 0x18 ;  /* 0x0000000607067291 */ /* 0x000fc8000f8ec0ff */
[----:B------:R-:W-:Y:S02]  /*0140*/  LEA R16, R5, UR5, 0x8 ;  /* 0x0000000505107c11 */ /* 0x000fe4000f8e40ff */
[----:B------:R-:W-:-:S03]  /*0150*/  LEA R2, R3, UR6, 0x3 ;  /* 0x0000000603027c11 */ /* 0x000fc6000f8e18ff */
[----:B------:R-:W-:Y:S02]  /*0160*/  IMAD R3, R3, 0x8, R16 ;  /* 0x0000000803037824 */ /* 0x000fe400078e0210 */
[----:B------:R-:W-:-:S07]  /*0170*/  IMAD R0, R5, 0x100, R2 ;  /* 0x0000010005007824 */ /* 0x000fce00078e0202 */
.L_x_2:
[----:B------:R-:W-:Y:S01]  /*0180*/  STS.64 [R3], RZ ;  /* 0x000000ff03007388 */ /* 0x000fe20000000a00 */
[----:B------:R-:W-:-:S03]  /*0190*/  UIADD3 UR4, UPT, UPT, UR4, 0x1, URZ ;  /* 0x0000000104047890 */ /* 0x000fc6000fffe0ff */
[----:B------:R-:W-:Y:S01]  /*01a0*/  STS.64 [R0], RZ ;  /* 0x000000ff00007388 */ /* 0x000fe20000000a00 */
[----:B------:R-:W-:Y:S01]  /*01b0*/  UISETP.NE.AND UP0, UPT, UR4, URZ, UPT ;  /* 0x000000ff0400728c */ /* 0x000fe2000bf05270 */
[----:B------:R-:W-:Y:S06]  /*01c0*/  BAR.SYNC.DEFER_BLOCKING 0x0 ;  /* 0x0000000000007b1d */ /* 0x000fec0000010000 */
[----:B------:R-:W-:Y:S04]  /*01d0*/  LDS.64 R8, [R2] ;  /* 0x0000000002087984 */ /* 0x000fe80000000a00 */
[----:B------:R-:W0:Y:S04]  /*01e0*/  LDS.128 R12, [R16] ;  /* 0x00000000100c7984 */ /* 0x000e280000000c00 */
[----:B------:R-:W1:Y:S04]  /*01f0*/  LDS.64 R22, [R2+0x100] ;  /* 0x0001000002167984 */ /* 0x000e680000000a00 */
[----:B------:R-:W-:Y:S04]  /*0200*/  LDS.64 R24, [R2+0x200] ;  /* 0x0002000002187984 */ /* 0x000fe80000000a00 */
[----:B------:R-:W2:Y:S04]  /*0210*/  LDS.128 R4, [R16+0x10] ;  /* 0x0000100010047984 */ /* 0x000ea80000000c00 */
[----:B------:R-:W3:Y:S04]  /*0220*/  LDS.64 R20, [R2+0x300] ;  /* 0x0003000002147984 */ /* 0x000ee80000000a00 */
[----:B------:R-:W-:Y:S01]  /*0230*/  LDS.64 R26, [R2+0x400] ;  /* 0x00040000021a7984 */ /* 0x000fe20000000a00 */
[----:B0-----:R-:W-:-:S03]  /*0240*/  DFMA R12, R12, R8, R10 ;  /* 0x000000080c0c722b */ /* 0x001fc6000000000a */
[----:B------:R-:W0:Y:S05]  /*0250*/  LDS.128 R8, [R16+0x20] ;  /* 0x0000200010087984 */ /* 0x000e2a0000000c00 */
[----:B-1----:R-:W-:Y:S01]  /*0260*/  DFMA R12, R22, R14, R12 ;  /* 0x0000000e160c722b */ /* 0x002fe2000000000c */
[----:B------:R-:W1:Y:S07]  /*0270*/  LDS.64 R22, [R2+0x500] ;  /* 0x0005000002167984 */ /* 0x000e6e0000000a00 */
[----:B--2---:R-:W-:Y:S01]  /*0280*/  DFMA R4, R4, R24, R12 ;  /* 0x000000180404722b */ /* 0x004fe2000000000c */
[----:B------:R-:W-:Y:S04]  /*0290*/  LDS.64 R24, [R2+0x600] ;  /* 0x0006000002187984 */ /* 0x000fe80000000a00 */
[----:B------:R-:W2:Y:S03]  /*02a0*/  LDS.128 R12, [R16+0x30] ;  /* 0x00003000100c7984 */ /* 0x000ea60000000c00 */
[----:B---3--:R-:W-:Y:S01]  /*02b0*/  DFMA R4, R20, R6, R4 ;  /* 0x000000061404722b */ /* 0x008fe20000000004 */
[----:B------:R-:W3:Y:S07]  /*02c0*/  LDS.64 R20, [R2+0x700] ;  /* 0x0007000002147984 */ /* 0x000eee0000000a00 */
[----:B0-----:R-:W-:Y:S01]  /*02d0*/  DFMA R8, R8, R26, R4 ;  /* 0x0000001a0808722b */ /* 0x001fe20000000004 */
[----:B------:R-:W-:Y:S04]  /*02e0*/  LDS.64 R26, [R2+0x800] ;  /* 0x00080000021a7984 */ /* 0x000fe80000000a00 */
[----:B------:R-:W0:Y:S03]  /*02f0*/  LDS.128 R4, [R16+0x40] ;  /* 0x0000400010047984 */ /* 0x000e260000000c00 */
        /* <DEDUP_REMOVED lines=57> */
[----:B0-----:R-:W-:-:S08]  /*0690*/  DFMA R8, R8, R26, R20 ;  /* 0x0000001a0808722b */ /* 0x001fd00000000014 */
[----:B-1----:R-:W-:-:S08]  /*06a0*/  DFMA R8, R22, R10, R8 ;  /* 0x0000000a1608722b */ /* 0x002fd00000000008 */
[----:B--2---:R-:W-:-:S08]  /*06b0*/  DFMA R4, R12, R4, R8 ;  /* 0x000000040c04722b */ /* 0x004fd00000000008 */
[----:B---3--:R-:W-:Y:S01]  /*06c0*/  DFMA R10, R6, R14, R4 ;  /* 0x0000000e060a722b */ /* 0x008fe20000000004 */
[----:B------:R-:W-:Y:S06]  /*06d0*/  BAR.SYNC.DEFER_BLOCKING 0x0 ;  /* 0x0000000000007b1d */ /* 0x000fec0000010000 */
[----:B------:R-:W-:Y:S05]  /*06e0*/  BRA.U UP0, `(.L_x_2) ;  /* 0xfffffff900a47547 */ /* 0x000fea000b83ffff */
.L_x_1:
[----:B------:R-:W-:Y:S01]  /*06f0*/  VIMNMX R0, PT, PT, R18, R17, !PT ;  /* 0x0000001112007248 */ /* 0x000fe20007fe0100 */
[----:B------:R-:W0:Y:S03]  /*0700*/  LDCU.64 UR4, c[0x0][0x358] ;  /* 0x00006b00ff0477ac */ /* 0x000e260008000a00 */
[----:B------:R-:W-:-:S13]  /*0710*/  ISETP.GE.AND P0, PT, R0, UR8, PT ;  /* 0x0000000800007c0c */ /* 0x000fda000bf06270 */
[----:B0-----:R-:W-:Y:S05]  /*0720*/  @P0 EXIT ;  /* 0x000000000000094d */ /* 0x001fea0003800000 */
[----:B------:R-:W0:Y:S01]  /*0730*/  LDC.64 R2, c[0x0][0x3a0] ;  /* 0x0000e800ff027b82 */ /* 0x000e220000000a00 */
[----:B------:R-:W1:Y:S02]  /*0740*/  LDCU UR6, c[0x0][0x3a8] ;  /* 0x00007500ff0677ac */ /* 0x000e640008000800 */
[----:B-1----:R-:W-:-:S04]  /*0750*/  IMAD R17, R18, UR6, R17 ;  /* 0x0000000612117c24 */ /* 0x002fc8000f8e0211 */
[----:B0-----:R-:W-:-:S05]  /*0760*/  IMAD.WIDE R2, R17, 0x8, R2 ;  /* 0x0000000811027825 */ /* 0x001fca00078e0202 */
[----:B------:R-:W-:Y:S01]  /*0770*/  STG.E.64 desc[UR4][R2.64], R10 ;  /* 0x0000000a02007986 */ /* 0x000fe2000c101b04 */
[----:B------:R-:W-:Y:S05]  /*0780*/  EXIT ;  /* 0x000000000000794d */ /* 0x000fea0003800000 */
.L_x_3:
        /* <DEDUP_REMOVED lines=15> */
.L_x_6:


//--------------------- .text._Z24add_matrix_stride_kernelPKdiS0_iPdiidd --------------------------
	.section	.text._Z24add_matrix_stride_kernelPKdiS0_iPdiidd,"ax",@progbits
	.align	128
        .global         _Z24add_matrix_stride_kernelPKdiS0_iPdiidd
        .type           _Z24add_matrix_stride_kernelPKdiS0_iPdiidd,@function
        .size           _Z24add_matrix_stride_kernelPKdiS0_iPdiidd,(.L_x_7 - _Z24add_matrix_stride_kernelPKdiS0_iPdiidd)
        .other          _Z24add_matrix_stride_kernelPKdiS0_iPdiidd,@"STO_CUDA_ENTRY STV_DEFAULT"
_Z24add_matrix_stride_kernelPKdiS0_iPdiidd:
.text._Z24add_matrix_stride_kernelPKdiS0_iPdiidd:
[----:B------:R-:W-:Y:S01]  /*0000*/  LDC R1, c[0x0][0x37c] ;  /* 0x0000df00ff017b82 */ /* 0x000fe20000000800 */
[----:B------:R-:W0:Y:S07]  /*0010*/  S2R R3, SR_TID.Y ;  /* 0x0000000000037919 */ /* 0x000e2e0000002200 */
[----:B------:R-:W0:Y:S01]  /*0020*/  LDC R0, c[0x0][0x364] ;  /* 0x0000d900ff007b82 */ /* 0x000e220000000800 */
[----:B------:R-:W1:Y:S01]  /*0030*/  LDCU UR6, c[0x0][0x3ac] ;  /* 0x00007580ff0677ac */ /* 0x000e620008000800 */
[----:B------:R-:W2:Y:S06]  /*0040*/  S2R R2, SR_TID.X ;  /* 0x0000000000027919 */ /* 0x000eac0000002100 */
[----:B------:R-:W0:Y:S08]  /*0050*/  S2UR UR4, SR_CTAID.Y ;  /* 0x00000000000479c3 */ /* 0x000e300000002600 */
[----:B------:R-:W2:Y:S08]  /*0060*/  S2UR UR5, SR_CTAID.X ;  /* 0x00000000000579c3 */ /* 0x000eb00000002500 */
[----:B------:R-:W2:Y:S01]  /*0070*/  LDC R11, c[0x0][0x360] ;  /* 0x0000d800ff0b7b82 */ /* 0x000ea20000000800 */
[----:B0-----:R-:W-:-:S02]  /*0080*/  IMAD R0, R0, UR4, R3 ;  /* 0x0000000400007c24 */ /* 0x001fc4000f8e0203 */
[----:B--2---:R-:W-:-:S05]  /*0090*/  IMAD R11, R11, UR5, R2 ;  /* 0x000000050b0b7c24 */ /* 0x004fca000f8e0202 */
[----:B------:R-:W-:-:S04]  /*00a0*/  VIMNMX R2, PT, PT, R0, R11, !PT ;  /* 0x0000000b00027248 */ /* 0x000fc80007fe0100 */
[----:B-1----:R-:W-:-:S13]  /*00b0*/  ISETP.GE.AND P0, PT, R2, UR6, PT ;  /* 0x0000000602007c0c */ /* 0x002fda000bf06270 */
[----:B------:R-:W-:Y:S05]  /*00c0*/  @P0 EXIT ;  /* 0x000000000000094d */ /* 0x000fea0003800000 */
[----:B------:R-:W0:Y:S01]  /*00d0*/  LDC.64 R4, c[0x0][0x390] ;  /* 0x0000e400ff047b82 */ /* 0x000e220000000a00 */
[----:B------:R-:W1:Y:S01]  /*00e0*/  LDCU UR7, c[0x0][0x398] ;  /* 0x00007300ff0777ac */ /* 0x000e620008000800 */
[----:B------:R-:W2:Y:S06]  /*00f0*/  LDCU UR6, c[0x0][0x388] ;  /* 0x00007100ff0677ac */ /* 0x000eac0008000800 */
[----:B------:R-:W3:Y:S01]  /*0100*/  LDC.64 R2, c[0x0][0x380] ;  /* 0x0000e000ff027b82 */ /* 0x000ee20000000a00 */
[----:B------:R-:W4:Y:S01]  /*0110*/  LDCU.64 UR4, c[0x0][0x358] ;  /* 0x00006b00ff0477ac */ /* 0x000f220008000a00 */
[----:B------:R-:W5:Y:S06]  /*0120*/  LDCU.128 UR8, c[0x0][0x3b0] ;  /* 0x00007600ff0877ac */ /* 0x000f6c0008000c00 */
[----:B------:R-:W5:Y:S01]  /*0130*/  LDC.64 R8, c[0x0][0x3a0] ;  /* 0x0000e800ff087b82 */ /* 0x000f620000000a00 */
[----:B-1----:R-:W-:-:S04]  /*0140*/  IMAD R7, R0, UR7, R11 ;  /* 0x0000000700077c24 */ /* 0x002fc8000f8e020b */
[----:B0-----:R-:W-:-:S04]  /*0150*/  IMAD.WIDE R4, R7, 0x8, R4 ;  /* 0x0000000807047825 */ /* 0x001fc800078e0204 */
[----:B--2---:R-:W-:Y:S01]  /*0160*/  IMAD R7, R0, UR6, R11 ;  /* 0x0000000600077c24 */ /* 0x004fe2000f8e020b */
[----:B------:R-:W0:Y:S01]  /*0170*/  LDCU UR6, c[0x0][0x3a8] ;  /* 0x00007500ff0677ac */ /* 0x000e220008000800 */
[----:B----4-:R-:W2:Y:S02]  /*0180*/  LDG.E.64 R4, desc[UR4][R4.64] ;  /* 0x0000000404047981 */ /* 0x010ea4000c1e1b00 */
[----:B---3--:R-:W-:-:S06]  /*0190*/  IMAD.WIDE R2, R7, 0x8, R2 ;  /* 0x0000000807027825 */ /* 0x008fcc00078e0202 */
[----:B------:R-:W3:Y:S01]  /*01a0*/  LDG.E.64 R2, desc[UR4][R2.64] ;  /* 0x0000000402027981 */ /* 0x000ee2000c1e1b00 */
[----:B0-----:R-:W-:-:S04]  /*01b0*/  IMAD R11, R0, UR6, R11 ;  /* 0x00000006000b7c24 */ /* 0x001fc8000f8e020b */
[----:B-----5:R-:W-:Y:S01]  /*01c0*/  IMAD.WIDE R8, R11, 0x8, R8 ;  /* 0x000000080b087825 */ /* 0x020fe200078e0208 */
[----:B--2---:R-:W-:-:S08]  /*01d0*/  DMUL R6, R4, UR10 ;  /* 0x0000000a04067c28 */ /* 0x004fd00008000000 */
[----:B---3--:R-:W-:-:S07]  /*01e0*/  DFMA R6, R2, UR8, R6 ;  /* 0x0000000802067c2b */ /* 0x008fce0008000006 */
[----:B------:R-:W-:Y:S01]  /*01f0*/  STG.E.64 desc[UR4][R8.64], R6 ;  /* 0x0000000608007986 */ /* 0x000fe2000c101b04 */
[----:B------:R-:W-:Y:S05]  /*0200*/  EXIT ;  /* 0x000000000000794d */ /* 0x000fea0003800000 */
.L_x_4:
        /* <DEDUP_REMOVED lines=15> */
.L_x_7:


//--------------------- .nv.shared.reserved.0     --------------------------
	.section	.nv.shared.reserved.0,"aw",@nobits
	.weak		__nv_reservedSMEM_offset_0_alias
	.size		__nv_reservedSMEM_offset_0_alias, 0, 64
	.other		__nv_reservedSMEM_offset_0_alias,@"STO_CUDA_RESERVED_SHARED STV_DEFAULT"
__nv_reservedSMEM_offset_0_alias:
	.zero		0
	.zero		64


//--------------------- .nv.shared._Z20matmul_stride_kernelPKdiS0_iPdii --------------------------
	.section	.nv.shared._Z20matmul_stride_kernelPKdiS0_iPdii,"aw",@nobits
	.sectionflags	@""
	.align	8
.nv.shared._Z20matmul_stride_kernelPKdiS0_iPdii:
	.zero		17408


//--------------------- .nv.constant0._Z17accumulate_kernelPdPKdiiii --------------------------
	.section	.nv.constant0._Z17accumulate_kernelPdPKdiiii,"a",@progbits
	.sectionflags	@""
	.align	4
.nv.constant0._Z17accumulate_kernelPdPKdiiii:
	.zero		928


//--------------------- .nv.constant0._Z20matmul_stride_kernelPKdiS0_iPdii --------------------------
	.section	.nv.constant0._Z20matmul_stride_kernelPKdiS0_iPdii,"a",@progbits
	.sectionflags	@""
	.align	4
.nv.constant0._Z20matmul_stride_kernelPKdiS0_iPdii:
	.zero		944


//--------------------- .nv.constant0._Z24add_matrix_stride_kernelPKdiS0_iPdiidd --------------------------
	.section	.nv.constant0._Z24add_matrix_stride_kernelPKdiS0_iPdiidd,"a",@progbits
	.sectionflags	@""
	.align	4
.nv.constant0._Z24add_matrix_stride_kernelPKdiS0_iPdiidd:
	.zero		960


//--------------------- SYMBOLS --------------------------

	.type		.nv.reservedSmem.offset0,@object
	.size		.nv.reservedSmem.offset0,0x4
	.type		.nv.reservedSmem.cap,@object
	.size		.nv.reservedSmem.cap,0x4
